//
// Generated by NVIDIA NVVM Compiler
//
// Compiler Build ID: CL-36424714
// Cuda compilation tools, release 13.0, V13.0.88
// Based on NVVM 20.0.0
//

.version 9.0
.target sm_100
.address_size 64

	// .globl	_Z14matrixAdditionPfS_S_i

.visible .entry _Z14matrixAdditionPfS_S_i(
	.param .u64 .ptr .align 1 _Z14matrixAdditionPfS_S_i_param_0,
	.param .u64 .ptr .align 1 _Z14matrixAdditionPfS_S_i_param_1,
	.param .u64 .ptr .align 1 _Z14matrixAdditionPfS_S_i_param_2,
	.param .u32 _Z14matrixAdditionPfS_S_i_param_3
)
{
	.reg .pred 	%p<2>;
	.reg .b32 	%r<12>;
	.reg .b32 	%f<4>;
	.reg .b64 	%rd<11>;

	ld.param.u64 	%rd1, [_Z14matrixAdditionPfS_S_i_param_0];
	ld.param.u64 	%rd2, [_Z14matrixAdditionPfS_S_i_param_1];
	ld.param.u64 	%rd3, [_Z14matrixAdditionPfS_S_i_param_2];
	ld.param.u32 	%r3, [_Z14matrixAdditionPfS_S_i_param_3];
	mov.u32 	%r4, %ctaid.y;
	mov.u32 	%r5, %ntid.y;
	mov.u32 	%r6, %tid.y;
	mad.lo.s32 	%r1, %r4, %r5, %r6;
	mov.u32 	%r7, %ctaid.x;
	mov.u32 	%r8, %ntid.x;
	mov.u32 	%r9, %tid.x;
	mad.lo.s32 	%r2, %r7, %r8, %r9;
	max.s32 	%r10, %r1, %r2;
	setp.ge.s32 	%p1, %r10, %r3;
	@%p1 bra 	$L__BB0_2;
	cvta.to.global.u64 	%rd4, %rd1;
	cvta.to.global.u64 	%rd5, %rd2;
	cvta.to.global.u64 	%rd6, %rd3;
	mad.lo.s32 	%r11, %r3, %r1, %r2;
	mul.wide.s32 	%rd7, %r11, 4;
	add.s64 	%rd8, %rd4, %rd7;
	ld.global.f32 	%f1, [%rd8];
	add.s64 	%rd9, %rd5, %rd7;
	ld.global.f32 	%f2, [%rd9];
	add.f32 	%f3, %f1, %f2;
	add.s64 	%rd10, %rd6, %rd7;
	st.global.f32 	[%rd10], %f3;
$L__BB0_2:
	ret;

}


// ===== COMPILED SASS (sm_100) =====

	.target	sm_100

	.elftype	@"ET_EXEC"


//--------------------- .note.nv.tkinfo           --------------------------
	.section	.note.nv.tkinfo,"",@"SHT_NOTE"
	.sectionflags	@"SHF_NOTE_NV_TKINFO"
	.tkinfo
        /*0018*/ 	.word	0x00000002
        /*0030*/ 	.string	""
        /*0030*/ 	.string	"ptxas"
        /*0030*/ 	.string	"Cuda compilation tools, release 13.0, V13.0.88"
        /*0030*/ 	.string	"Build cuda_13.0.r13.0/compiler.36424714_0"
        /*0030*/ 	.string	"-arch sm_100 -m 64 "



//--------------------- .note.nv.cuinfo           --------------------------
	.section	.note.nv.cuinfo,"",@"SHT_NOTE"
	.sectionflags	@"SHF_NOTE_NV_CUINFO"
        /*0018*/ 	.short	0x0002
        /*001a*/ 	.short	0x0064
        /*001c*/ 	.short	0x0082
	.zero		2


//--------------------- .nv.info                  --------------------------
	.section	.nv.info,"",@"SHT_CUDA_INFO"
	.align	4


	//----- nvinfo : EIATTR_REGCOUNT
	.align		4
        /*0000*/ 	.byte	0x04, 0x2f
        /*0002*/ 	.short	(.L_1 - .L_0)
	.align		4
.L_0:
        /*0004*/ 	.word	index@(_Z14matrixAdditionPfS_S_i)
        /*0008*/ 	.word	0x0000000c


	//----- nvinfo : EIATTR_FRAME_SIZE
	.align		4
.L_1:
        /*000c*/ 	.byte	0x04, 0x11
        /*000e*/ 	.short	(.L_3 - .L_2)
	.align		4
.L_2:
        /*0010*/ 	.word	index@(_Z14matrixAdditionPfS_S_i)
        /*0014*/ 	.word	0x00000000


	//----- nvinfo : EIATTR_MIN_STACK_SIZE
	.align		4
.L_3:
        /*0018*/ 	.byte	0x04, 0x12
        /*001a*/ 	.short	(.L_5 - .L_4)
	.align		4
.L_4:
        /*001c*/ 	.word	index@(_Z14matrixAdditionPfS_S_i)
        /*0020*/ 	.word	0x00000000
.L_5:


//--------------------- .nv.compat                --------------------------
	.section	.nv.compat,"",@"SHT_CUDA_COMPAT_INFO"
	.align	4
        /*0000*/ 	.byte	0x02, 0x09, 0x00, 0x00, 0x02, 0x02, 0x01, 0x00, 0x02, 0x05, 0x05, 0x00, 0x03, 0x07, 0x01, 0x01
        /*0010*/ 	.byte	0x02, 0x03, 0x00, 0x00, 0x02, 0x06, 0x01, 0x00, 0x04, 0x0b, 0x08, 0x00, 0x09, 0x00, 0x00, 0x00
        /*0020*/ 	.byte	0x00, 0x00, 0x00, 0x00


//--------------------- .nv.info._Z14matrixAdditionPfS_S_i --------------------------
	.section	.nv.info._Z14matrixAdditionPfS_S_i,"",@"SHT_CUDA_INFO"
	.sectionflags	@""
	.align	4


	//----- nvinfo : EIATTR_CUDA_API_VERSION
	.align		4
        /*0000*/ 	.byte	0x04, 0x37
        /*0002*/ 	.short	(.L_7 - .L_6)
.L_6:
        /*0004*/ 	.word	0x00000082


	//----- nvinfo : EIATTR_KPARAM_INFO
	.align		4
.L_7:
        /*0008*/ 	.byte	0x04, 0x17
        /*000a*/ 	.short	(.L_9 - .L_8)
.L_8:
        /*000c*/ 	.word	0x00000000
        /*0010*/ 	.short	0x0003
        /*0012*/ 	.short	0x0018
        /*0014*/ 	.byte	0x00, 0xf0, 0x11, 0x00


	//----- nvinfo : EIATTR_KPARAM_INFO
	.align		4
.L_9:
        /*0018*/ 	.byte	0x04, 0x17
        /*001a*/ 	.short	(.L_11 - .L_10)
.L_10:
        /*001c*/ 	.word	0x00000000
        /*0020*/ 	.short	0x0002
        /*0022*/ 	.short	0x0010
        /*0024*/ 	.byte	0x00, 0xf5, 0x21, 0x00


	//----- nvinfo : EIATTR_KPARAM_INFO
	.align		4
.L_11:
        /*0028*/ 	.byte	0x04, 0x17
        /*002a*/ 	.short	(.L_13 - .L_12)
.L_12:
        /*002c*/ 	.word	0x00000000
        /*0030*/ 	.short	0x0001
        /*0032*/ 	.short	0x0008
        /*0034*/ 	.byte	0x00, 0xf5, 0x21, 0x00


	//----- nvinfo : EIATTR_KPARAM_INFO
	.align		4
.L_13:
        /*0038*/ 	.byte	0x04, 0x17
        /*003a*/ 	.short	(.L_15 - .L_14)
.L_14:
        /*003c*/ 	.word	0x00000000
        /*0040*/ 	.short	0x0000
        /*0042*/ 	.short	0x0000
        /*0044*/ 	.byte	0x00, 0xf5, 0x21, 0x00


	//----- nvinfo : EIATTR_SPARSE_MMA_MASK
	.align		4
.L_15:
        /*0048*/ 	.byte	0x03, 0x50
        /*004a*/ 	.short	0x0000


	//----- nvinfo : EIATTR_MAXREG_COUNT
	.align		4
        /*004c*/ 	.byte	0x03, 0x1b
        /*004e*/ 	.short	0x00ff


	//----- nvinfo : EIATTR_MERCURY_ISA_VERSION
	.align		4
        /*0050*/ 	.byte	0x03, 0x5f
        /*0052*/ 	.short	0x0101


	//----- nvinfo : EIATTR_VRC_CTA_INIT_COUNT
	.align		4
        /*0054*/ 	.byte	0x02, 0x4a
	.zero		1
	.zero		1


	//----- nvinfo : EIATTR_EXIT_INSTR_OFFSETS
	.align		4
        /*0058*/ 	.byte	0x04, 0x1c
        /*005a*/ 	.short	(.L_17 - .L_16)


	//   ....[0]....
.L_16:
        /*005c*/ 	.word	0x000000c0


	//   ....[1]....
        /*0060*/ 	.word	0x00000190


	//----- nvinfo : EIATTR_CBANK_PARAM_SIZE
	.align		4
.L_17:
        /*0064*/ 	.byte	0x03, 0x19
        /*0066*/ 	.short	0x001c


	//----- nvinfo : EIATTR_PARAM_CBANK
	.align		4
        /*0068*/ 	.byte	0x04, 0x0a
        /*006a*/ 	.short	(.L_19 - .L_18)
	.align		4
.L_18:
        /*006c*/ 	.word	index@(.nv.constant0._Z14matrixAdditionPfS_S_i)
        /*0070*/ 	.short	0x0380
        /*0072*/ 	.short	0x001c


	//----- nvinfo : EIATTR_SW_WAR
	.align		4
.L_19:
        /*0074*/ 	.byte	0x04, 0x36
        /*0076*/ 	.short	(.L_21 - .L_20)
.L_20:
        /*0078*/ 	.word	0x00000008
.L_21:


//--------------------- .nv.callgraph             --------------------------
	.section	.nv.callgraph,"",@"SHT_CUDA_CALLGRAPH"
	.align	4
	.sectionentsize	8
	.align		4
        /*0000*/ 	.word	0x00000000
	.align		4
        /*0004*/ 	.word	0xffffffff
	.align		4
        /*0008*/ 	.word	0x00000000
	.align		4
        /*000c*/ 	.word	0xfffffffe
	.align		4
        /*0010*/ 	.word	0x00000000
	.align		4
        /*0014*/ 	.word	0xfffffffd
	.align		4
        /*0018*/ 	.word	0x00000000
	.align		4
        /*001c*/ 	.word	0xfffffffc


//--------------------- .text._Z14matrixAdditionPfS_S_i --------------------------
	.section	.text._Z14matrixAdditionPfS_S_i,"ax",@progbits
	.align	128
        .global         _Z14matrixAdditionPfS_S_i
        .type           _Z14matrixAdditionPfS_S_i,@function
        .size           _Z14matrixAdditionPfS_S_i,(.L_x_1 - _Z14matrixAdditionPfS_S_i)
        .other          _Z14matrixAdditionPfS_S_i,@"STO_CUDA_ENTRY STV_DEFAULT"
_Z14matrixAdditionPfS_S_i:
.text._Z14matrixAdditionPfS_S_i:
[----:B------:R-:W-:Y:S01]  /*0000*/  LDC R1, c[0x0][0x37c] ;  /* 0x0000df00ff017b82 */ /* 0x000fe20000000800 */
[----:B------:R-:W0:Y:S07]  /*0010*/  S2R R3, SR_TID.Y ;  /* 0x0000000000037919 */ /* 0x000e2e0000002200 */
[----:B------:R-:W0:Y:S01]  /*0020*/  LDC R0, c[0x0][0x364] ;  /* 0x0000d900ff007b82 */ /* 0x000e220000000800 */
[----:B------:R-:W1:Y:S01]  /*0030*/  LDCU UR6, c[0x0][0x398] ;  /* 0x00007300ff0677ac */ /* 0x000e620008000800 */
[----:B------:R-:W2:Y:S06]  /*0040*/  S2R R2, SR_TID.X ;  /* 0x0000000000027919 */ /* 0x000eac0000002100 */
[----:B------:R-:W0:Y:S08]  /*0050*/  S2UR UR4, SR_CTAID.Y ;  /* 0x00000000000479c3 */ /* 0x000e300000002600 */
[----:B------:R-:W2:Y:S08]  /*0060*/  S2UR UR5, SR_CTAID.X ;  /* 0x00000000000579c3 */ /* 0x000eb00000002500 */
[----:B------:R-:W2:Y:S01]  /*0070*/  LDC R7, c[0x0][0x360] ;  /* 0x0000d800ff077b82 */ /* 0x000ea20000000800 */
[----:B0-----:R-:W-:-:S02]  /*0080*/  IMAD R0, R0, UR4, R3 ;  /* 0x0000000400007c24 */ /* 0x001fc4000f8e0203 */
[----:B--2---:R-:W-:-:S05]  /*0090*/  IMAD R7, R7, UR5, R2 ;  /* 0x0000000507077c24 */ /* 0x004fca000f8e0202 */
[----:B------:R-:W-:-:S04]  /*00a0*/  VIMNMX R2, PT, PT, R0, R7, !PT ;  /* 0x0000000700027248 */ /* 0x000fc80007fe0100 */
[----:B-1----:R-:W-:-:S13]  /*00b0*/  ISETP.GE.AND P0, PT, R2, UR6, PT ;  /* 0x0000000602007c0c */ /* 0x002fda000bf06270 */
[----:B------:R-:W-:Y:S05]  /*00c0*/  @P0 EXIT ;  /* 0x000000000000094d */ /* 0x000fea0003800000 */
[----:B------:R-:W0:Y:S01]  /*00d0*/  LDC.64 R2, c[0x0][0x380] ;  /* 0x0000e000ff027b82 */ /* 0x000e220000000a00 */
[----:B------:R-:W1:Y:S01]  /*00e0*/  LDCU.64 UR4, c[0x0][0x358] ;  /* 0x00006b00ff0477ac */ /* 0x000e620008000a00 */
[----:B------:R-:W-:-:S06]  /*00f0*/  IMAD R9, R0, UR6, R7 ;  /* 0x0000000600097c24 */ /* 0x000fcc000f8e0207 */
[----:B------:R-:W2:Y:S08]  /*0100*/  LDC.64 R4, c[0x0][0x388] ;  /* 0x0000e200ff047b82 */ /* 0x000eb00000000a00 */
[----:B------:R-:W3:Y:S01]  /*0110*/  LDC.64 R6, c[0x0][0x390] ;  /* 0x0000e400ff067b82 */ /* 0x000ee20000000a00 */
[----:B0-----:R-:W-:-:S06]  /*0120*/  IMAD.WIDE R2, R9, 0x4, R2 ;  /* 0x0000000409027825 */ /* 0x001fcc00078e0202 */
[----:B-1----:R-:W4:Y:S01]  /*0130*/  LDG.E R2, desc[UR4][R2.64] ;  /* 0x0000000402027981 */ /* 0x002f22000c1e1900 */
[----:B--2---:R-:W-:-:S06]  /*0140*/  IMAD.WIDE R4, R9, 0x4, R4 ;  /* 0x0000000409047825 */ /* 0x004fcc00078e0204 */
[----:B------:R-:W4:Y:S01]  /*0150*/  LDG.E R5, desc[UR4][R4.64] ;  /* 0x0000000404057981 */ /* 0x000f22000c1e1900 */
[----:B---3--:R-:W-:-:S04]  /*0160*/  IMAD.WIDE R6, R9, 0x4, R6 ;  /* 0x0000000409067825 */ /* 0x008fc800078e0206 */
[----:B----4-:R-:W-:-:S05]  /*0170*/  FADD R9, R2, R5 ;  /* 0x0000000502097221 */ /* 0x010fca0000000000 */
[----:B------:R-:W-:Y:S01]  /*0180*/  STG.E desc[UR4][R6.64], R9 ;  /* 0x0000000906007986 */ /* 0x000fe2000c101904 */
[----:B------:R-:W-:Y:S05]  /*0190*/  EXIT ;  /* 0x000000000000794d */ /* 0x000fea0003800000 */
.L_x_0:
[----:B------:R-:W-:-:S00]  /*01a0*/  BRA `(.L_x_0) ;  /* 0xfffffffc00fc7947 */ /* 0x000fc0000383ffff */
[----:B------:R-:W-:-:S00]  /*01b0*/  NOP ;  /* 0x0000000000007918 */ /* 0x000fc00000000000 */
        /* <DEDUP_REMOVED lines=12> */
.L_x_1:


//--------------------- .nv.shared.reserved.0     --------------------------
	.section	.nv.shared.reserved.0,"aw",@nobits
	.weak		__nv_reservedSMEM_offset_0_alias
	.size		__nv_reservedSMEM_offset_0_alias, 0, 64
	.other		__nv_reservedSMEM_offset_0_alias,@"STO_CUDA_RESERVED_SHARED STV_DEFAULT"
__nv_reservedSMEM_offset_0_alias:
	.zero		0
	.zero		64


//--------------------- .nv.constant0._Z14matrixAdditionPfS_S_i --------------------------
	.section	.nv.constant0._Z14matrixAdditionPfS_S_i,"a",@progbits
	.sectionflags	@""
	.align	4
.nv.constant0._Z14matrixAdditionPfS_S_i:
	.zero		924


//--------------------- SYMBOLS --------------------------

	.type		.nv.reservedSmem.offset0,@object
	.size		.nv.reservedSmem.offset0,0x4
